//
// Generated by NVIDIA NVVM Compiler
//
// Compiler Build ID: CL-36424714
// Cuda compilation tools, release 13.0, V13.0.88
// Based on NVVM 20.0.0
//

.version 9.0
.target sm_100
.address_size 64

	// .globl	_Z6kernelPiS_Pdiiiii

.visible .entry _Z6kernelPiS_Pdiiiii(
	.param .u64 .ptr .align 1 _Z6kernelPiS_Pdiiiii_param_0,
	.param .u64 .ptr .align 1 _Z6kernelPiS_Pdiiiii_param_1,
	.param .u64 .ptr .align 1 _Z6kernelPiS_Pdiiiii_param_2,
	.param .u32 _Z6kernelPiS_Pdiiiii_param_3,
	.param .u32 _Z6kernelPiS_Pdiiiii_param_4,
	.param .u32 _Z6kernelPiS_Pdiiiii_param_5,
	.param .u32 _Z6kernelPiS_Pdiiiii_param_6,
	.param .u32 _Z6kernelPiS_Pdiiiii_param_7
)
{
	.reg .pred 	%p<12>;
	.reg .b32 	%r<35>;
	.reg .b64 	%rd<17>;

	ld.param.u64 	%rd8, [_Z6kernelPiS_Pdiiiii_param_1];
	ld.param.u32 	%r18, [_Z6kernelPiS_Pdiiiii_param_4];
	ld.param.u32 	%r19, [_Z6kernelPiS_Pdiiiii_param_6];
	ld.param.u32 	%r20, [_Z6kernelPiS_Pdiiiii_param_7];
	cvta.to.global.u64 	%rd1, %rd8;
	min.s32 	%r21, %r19, %r20;
	setp.lt.s32 	%p1, %r21, 1;
	@%p1 bra 	$L__BB0_16;
	and.b32  	%r1, %r20, 15;
	add.s32 	%r2, %r1, -1;
	and.b32  	%r3, %r20, 7;
	add.s32 	%r4, %r3, -1;
	and.b32  	%r5, %r20, 2147483632;
	and.b32  	%r6, %r20, 3;
	neg.s32 	%r7, %r5;
	add.s64 	%rd2, %rd1, 32;
	mov.b32 	%r30, 0;
$L__BB0_2:
	setp.lt.u32 	%p2, %r20, 16;
	mul.lo.s32 	%r9, %r30, %r18;
	mov.b32 	%r33, 0;
	@%p2 bra 	$L__BB0_5;
	cvt.s64.s32 	%rd9, %r9;
	add.s64 	%rd16, %rd2, %rd9;
	mov.u32 	%r31, %r7;
$L__BB0_4:
	.pragma "nounroll";
	mov.b32 	%r24, 1;
	st.global.u32 	[%rd16+-32], %r24;
	st.global.u32 	[%rd16+-28], %r24;
	st.global.u32 	[%rd16+-24], %r24;
	st.global.u32 	[%rd16+-20], %r24;
	st.global.u32 	[%rd16+-16], %r24;
	st.global.u32 	[%rd16+-12], %r24;
	st.global.u32 	[%rd16+-8], %r24;
	st.global.u32 	[%rd16+-4], %r24;
	st.global.u32 	[%rd16], %r24;
	st.global.u32 	[%rd16+4], %r24;
	st.global.u32 	[%rd16+8], %r24;
	st.global.u32 	[%rd16+12], %r24;
	st.global.u32 	[%rd16+16], %r24;
	st.global.u32 	[%rd16+20], %r24;
	st.global.u32 	[%rd16+24], %r24;
	st.global.u32 	[%rd16+28], %r24;
	add.s32 	%r31, %r31, 16;
	add.s64 	%rd16, %rd16, 64;
	setp.ne.s32 	%p3, %r31, 0;
	mov.u32 	%r33, %r5;
	@%p3 bra 	$L__BB0_4;
$L__BB0_5:
	setp.eq.s32 	%p4, %r1, 0;
	@%p4 bra 	$L__BB0_15;
	cvt.s64.s32 	%rd10, %r9;
	add.s64 	%rd6, %rd1, %rd10;
	setp.lt.u32 	%p5, %r2, 7;
	@%p5 bra 	$L__BB0_8;
	mul.wide.u32 	%rd11, %r33, 4;
	add.s64 	%rd12, %rd6, %rd11;
	mov.b32 	%r25, 1;
	st.global.u32 	[%rd12], %r25;
	st.global.u32 	[%rd12+4], %r25;
	st.global.u32 	[%rd12+8], %r25;
	st.global.u32 	[%rd12+12], %r25;
	st.global.u32 	[%rd12+16], %r25;
	st.global.u32 	[%rd12+20], %r25;
	st.global.u32 	[%rd12+24], %r25;
	st.global.u32 	[%rd12+28], %r25;
	add.s32 	%r33, %r33, 8;
$L__BB0_8:
	setp.eq.s32 	%p6, %r3, 0;
	@%p6 bra 	$L__BB0_15;
	setp.lt.u32 	%p7, %r4, 3;
	@%p7 bra 	$L__BB0_11;
	mul.wide.u32 	%rd13, %r33, 4;
	add.s64 	%rd14, %rd6, %rd13;
	mov.b32 	%r26, 1;
	st.global.u32 	[%rd14], %r26;
	st.global.u32 	[%rd14+4], %r26;
	st.global.u32 	[%rd14+8], %r26;
	st.global.u32 	[%rd14+12], %r26;
	add.s32 	%r33, %r33, 4;
$L__BB0_11:
	setp.eq.s32 	%p8, %r6, 0;
	@%p8 bra 	$L__BB0_15;
	setp.eq.s32 	%p9, %r6, 1;
	mul.wide.u32 	%rd15, %r33, 4;
	add.s64 	%rd7, %rd6, %rd15;
	mov.b32 	%r27, 1;
	st.global.u32 	[%rd7], %r27;
	@%p9 bra 	$L__BB0_15;
	setp.eq.s32 	%p10, %r6, 2;
	mov.b32 	%r28, 1;
	st.global.u32 	[%rd7+4], %r28;
	@%p10 bra 	$L__BB0_15;
	mov.b32 	%r29, 1;
	st.global.u32 	[%rd7+8], %r29;
$L__BB0_15:
	add.s32 	%r30, %r30, 1;
	setp.ne.s32 	%p11, %r30, %r19;
	@%p11 bra 	$L__BB0_2;
$L__BB0_16:
	ret;

}


// ===== COMPILED SASS (sm_100) =====

	.target	sm_100

	.elftype	@"ET_EXEC"


//--------------------- .note.nv.tkinfo           --------------------------
	.section	.note.nv.tkinfo,"",@"SHT_NOTE"
	.sectionflags	@"SHF_NOTE_NV_TKINFO"
	.tkinfo
        /*0018*/ 	.word	0x00000002
        /*0030*/ 	.string	""
        /*0030*/ 	.string	"ptxas"
        /*0030*/ 	.string	"Cuda compilation tools, release 13.0, V13.0.88"
        /*0030*/ 	.string	"Build cuda_13.0.r13.0/compiler.36424714_0"
        /*0030*/ 	.string	"-arch sm_100 -m 64 "



//--------------------- .note.nv.cuinfo           --------------------------
	.section	.note.nv.cuinfo,"",@"SHT_NOTE"
	.sectionflags	@"SHF_NOTE_NV_CUINFO"
        /*0018*/ 	.short	0x0002
        /*001a*/ 	.short	0x0064
        /*001c*/ 	.short	0x0082
	.zero		2


//--------------------- .nv.info                  --------------------------
	.section	.nv.info,"",@"SHT_CUDA_INFO"
	.align	4


	//----- nvinfo : EIATTR_REGCOUNT
	.align		4
        /*0000*/ 	.byte	0x04, 0x2f
        /*0002*/ 	.short	(.L_1 - .L_0)
	.align		4
.L_0:
        /*0004*/ 	.word	index@(_Z6kernelPiS_Pdiiiii)
        /*0008*/ 	.word	0x0000000f


	//----- nvinfo : EIATTR_FRAME_SIZE
	.align		4
.L_1:
        /*000c*/ 	.byte	0x04, 0x11
        /*000e*/ 	.short	(.L_3 - .L_2)
	.align		4
.L_2:
        /*0010*/ 	.word	index@(_Z6kernelPiS_Pdiiiii)
        /*0014*/ 	.word	0x00000000


	//----- nvinfo : EIATTR_MIN_STACK_SIZE
	.align		4
.L_3:
        /*0018*/ 	.byte	0x04, 0x12
        /*001a*/ 	.short	(.L_5 - .L_4)
	.align		4
.L_4:
        /*001c*/ 	.word	index@(_Z6kernelPiS_Pdiiiii)
        /*0020*/ 	.word	0x00000000
.L_5:


//--------------------- .nv.compat                --------------------------
	.section	.nv.compat,"",@"SHT_CUDA_COMPAT_INFO"
	.align	4
        /*0000*/ 	.byte	0x02, 0x09, 0x00, 0x00, 0x02, 0x02, 0x01, 0x00, 0x02, 0x05, 0x05, 0x00, 0x03, 0x07, 0x01, 0x01
        /*0010*/ 	.byte	0x02, 0x03, 0x00, 0x00, 0x02, 0x06, 0x01, 0x00, 0x04, 0x0b, 0x08, 0x00, 0x09, 0x00, 0x00, 0x00
        /*0020*/ 	.byte	0x00, 0x00, 0x00, 0x00


//--------------------- .nv.info._Z6kernelPiS_Pdiiiii --------------------------
	.section	.nv.info._Z6kernelPiS_Pdiiiii,"",@"SHT_CUDA_INFO"
	.sectionflags	@""
	.align	4


	//----- nvinfo : EIATTR_CUDA_API_VERSION
	.align		4
        /*0000*/ 	.byte	0x04, 0x37
        /*0002*/ 	.short	(.L_7 - .L_6)
.L_6:
        /*0004*/ 	.word	0x00000082


	//----- nvinfo : EIATTR_KPARAM_INFO
	.align		4
.L_7:
        /*0008*/ 	.byte	0x04, 0x17
        /*000a*/ 	.short	(.L_9 - .L_8)
.L_8:
        /*000c*/ 	.word	0x00000000
        /*0010*/ 	.short	0x0007
        /*0012*/ 	.short	0x0028
        /*0014*/ 	.byte	0x00, 0xf0, 0x11, 0x00


	//----- nvinfo : EIATTR_KPARAM_INFO
	.align		4
.L_9:
        /*0018*/ 	.byte	0x04, 0x17
        /*001a*/ 	.short	(.L_11 - .L_10)
.L_10:
        /*001c*/ 	.word	0x00000000
        /*0020*/ 	.short	0x0006
        /*0022*/ 	.short	0x0024
        /*0024*/ 	.byte	0x00, 0xf0, 0x11, 0x00


	//----- nvinfo : EIATTR_KPARAM_INFO
	.align		4
.L_11:
        /*0028*/ 	.byte	0x04, 0x17
        /*002a*/ 	.short	(.L_13 - .L_12)
.L_12:
        /*002c*/ 	.word	0x00000000
        /*0030*/ 	.short	0x0005
        /*0032*/ 	.short	0x0020
        /*0034*/ 	.byte	0x00, 0xf0, 0x11, 0x00


	//----- nvinfo : EIATTR_KPARAM_INFO
	.align		4
.L_13:
        /*0038*/ 	.byte	0x04, 0x17
        /*003a*/ 	.short	(.L_15 - .L_14)
.L_14:
        /*003c*/ 	.word	0x00000000
        /*0040*/ 	.short	0x0004
        /*0042*/ 	.short	0x001c
        /*0044*/ 	.byte	0x00, 0xf0, 0x11, 0x00


	//----- nvinfo : EIATTR_KPARAM_INFO
	.align		4
.L_15:
        /*0048*/ 	.byte	0x04, 0x17
        /*004a*/ 	.short	(.L_17 - .L_16)
.L_16:
        /*004c*/ 	.word	0x00000000
        /*0050*/ 	.short	0x0003
        /*0052*/ 	.short	0x0018
        /*0054*/ 	.byte	0x00, 0xf0, 0x11, 0x00


	//----- nvinfo : EIATTR_KPARAM_INFO
	.align		4
.L_17:
        /*0058*/ 	.byte	0x04, 0x17
        /*005a*/ 	.short	(.L_19 - .L_18)
.L_18:
        /*005c*/ 	.word	0x00000000
        /*0060*/ 	.short	0x0002
        /*0062*/ 	.short	0x0010
        /*0064*/ 	.byte	0x00, 0xf5, 0x21, 0x00


	//----- nvinfo : EIATTR_KPARAM_INFO
	.align		4
.L_19:
        /*0068*/ 	.byte	0x04, 0x17
        /*006a*/ 	.short	(.L_21 - .L_20)
.L_20:
        /*006c*/ 	.word	0x00000000
        /*0070*/ 	.short	0x0001
        /*0072*/ 	.short	0x0008
        /*0074*/ 	.byte	0x00, 0xf5, 0x21, 0x00


	//----- nvinfo : EIATTR_KPARAM_INFO
	.align		4
.L_21:
        /*0078*/ 	.byte	0x04, 0x17
        /*007a*/ 	.short	(.L_23 - .L_22)
.L_22:
        /*007c*/ 	.word	0x00000000
        /*0080*/ 	.short	0x0000
        /*0082*/ 	.short	0x0000
        /*0084*/ 	.byte	0x00, 0xf5, 0x21, 0x00


	//----- nvinfo : EIATTR_SPARSE_MMA_MASK
	.align		4
.L_23:
        /*0088*/ 	.byte	0x03, 0x50
        /*008a*/ 	.short	0x0000


	//----- nvinfo : EIATTR_MAXREG_COUNT
	.align		4
        /*008c*/ 	.byte	0x03, 0x1b
        /*008e*/ 	.short	0x00ff


	//----- nvinfo : EIATTR_MERCURY_ISA_VERSION
	.align		4
        /*0090*/ 	.byte	0x03, 0x5f
        /*0092*/ 	.short	0x0101


	//----- nvinfo : EIATTR_VRC_CTA_INIT_COUNT
	.align		4
        /*0094*/ 	.byte	0x02, 0x4a
	.zero		1
	.zero		1


	//----- nvinfo : EIATTR_EXIT_INSTR_OFFSETS
	.align		4
        /*0098*/ 	.byte	0x04, 0x1c
        /*009a*/ 	.short	(.L_25 - .L_24)


	//   ....[0]....
.L_24:
        /*009c*/ 	.word	0x00000050


	//   ....[1]....
        /*00a0*/ 	.word	0x00000620


	//----- nvinfo : EIATTR_CBANK_PARAM_SIZE
	.align		4
.L_25:
        /*00a4*/ 	.byte	0x03, 0x19
        /*00a6*/ 	.short	0x002c


	//----- nvinfo : EIATTR_PARAM_CBANK
	.align		4
        /*00a8*/ 	.byte	0x04, 0x0a
        /*00aa*/ 	.short	(.L_27 - .L_26)
	.align		4
.L_26:
        /*00ac*/ 	.word	index@(.nv.constant0._Z6kernelPiS_Pdiiiii)
        /*00b0*/ 	.short	0x0380
        /*00b2*/ 	.short	0x002c


	//----- nvinfo : EIATTR_SW_WAR
	.align		4
.L_27:
        /*00b4*/ 	.byte	0x04, 0x36
        /*00b6*/ 	.short	(.L_29 - .L_28)
.L_28:
        /*00b8*/ 	.word	0x00000008
.L_29:


//--------------------- .nv.callgraph             --------------------------
	.section	.nv.callgraph,"",@"SHT_CUDA_CALLGRAPH"
	.align	4
	.sectionentsize	8
	.align		4
        /*0000*/ 	.word	0x00000000
	.align		4
        /*0004*/ 	.word	0xffffffff
	.align		4
        /*0008*/ 	.word	0x00000000
	.align		4
        /*000c*/ 	.word	0xfffffffe
	.align		4
        /*0010*/ 	.word	0x00000000
	.align		4
        /*0014*/ 	.word	0xfffffffd
	.align		4
        /*0018*/ 	.word	0x00000000
	.align		4
        /*001c*/ 	.word	0xfffffffc


//--------------------- .text._Z6kernelPiS_Pdiiiii --------------------------
	.section	.text._Z6kernelPiS_Pdiiiii,"ax",@progbits
	.align	128
        .global         _Z6kernelPiS_Pdiiiii
        .type           _Z6kernelPiS_Pdiiiii,@function
        .size           _Z6kernelPiS_Pdiiiii,(.L_x_7 - _Z6kernelPiS_Pdiiiii)
        .other          _Z6kernelPiS_Pdiiiii,@"STO_CUDA_ENTRY STV_DEFAULT"
_Z6kernelPiS_Pdiiiii:
.text._Z6kernelPiS_Pdiiiii:
[----:B------:R-:W-:Y:S08]  /*0000*/  LDC R1, c[0x0][0x37c] ;  /* 0x0000df00ff017b82 */ /* 0x000ff00000000800 */
[----:B------:R-:W0:Y:S01]  /*0010*/  LDC R6, c[0x0][0x3a8] ;  /* 0x0000ea00ff067b82 */ /* 0x000e220000000800 */
[----:B------:R-:W0:Y:S02]  /*0020*/  LDCU UR4, c[0x0][0x3a4] ;  /* 0x00007480ff0477ac */ /* 0x000e240008000800 */
[----:B0-----:R-:W-:-:S04]  /*0030*/  VIMNMX R0, PT, PT, R6, UR4, PT ;  /* 0x0000000406007c48 */ /* 0x001fc8000bfe0100 */
[----:B------:R-:W-:-:S13]  /*0040*/  ISETP.GE.AND P0, PT, R0, 0x1, PT ;  /* 0x000000010000780c */ /* 0x000fda0003f06270 */
[----:B------:R-:W-:Y:S05]  /*0050*/  @!P0 EXIT ;  /* 0x000000000000894d */ /* 0x000fea0003800000 */
[C---:B------:R-:W-:Y:S01]  /*0060*/  LOP3.LUT R10, R6.reuse, 0xf, RZ, 0xc0, !PT ;  /* 0x0000000f060a7812 */ /* 0x040fe200078ec0ff */
[----:B------:R-:W0:Y:S01]  /*0070*/  LDCU.64 UR10, c[0x0][0x358] ;  /* 0x00006b00ff0a77ac */ /* 0x000e220008000a00 */
[----:B------:R-:W-:-:S03]  /*0080*/  LOP3.LUT R12, R6, 0x7, RZ, 0xc0, !PT ;  /* 0x00000007060c7812 */ /* 0x000fc600078ec0ff */
[----:B------:R-:W-:Y:S01]  /*0090*/  VIADD R0, R10, 0xffffffff ;  /* 0xffffffff0a007836 */ /* 0x000fe20000000000 */
[----:B------:R-:W-:Y:S01]  /*00a0*/  UMOV UR4, URZ ;  /* 0x000000ff00047c82 */ /* 0x000fe20008000000 */
[----:B------:R-:W-:-:S03]  /*00b0*/  VIADD R2, R12, 0xffffffff ;  /* 0xffffffff0c027836 */ /* 0x000fc60000000000 */
[----:B------:R-:W-:Y:S02]  /*00c0*/  ISETP.GE.U32.AND P1, PT, R0, 0x7, PT ;  /* 0x000000070000780c */ /* 0x000fe40003f26070 */
[----:B------:R-:W-:Y:S02]  /*00d0*/  LOP3.LUT R0, R6, 0x7ffffff0, RZ, 0xc0, !PT ;  /* 0x7ffffff006007812 */ /* 0x000fe400078ec0ff */
[----:B------:R-:W-:Y:S02]  /*00e0*/  ISETP.GE.U32.AND P0, PT, R2, 0x3, PT ;  /* 0x000000030200780c */ /* 0x000fe40003f06070 */
[----:B------:R-:W-:Y:S01]  /*00f0*/  LOP3.LUT R6, R6, 0x3, RZ, 0xc0, !PT ;  /* 0x0000000306067812 */ /* 0x000fe200078ec0ff */
[----:B------:R-:W-:-:S10]  /*0100*/  IMAD.MOV R9, RZ, RZ, -R0 ;  /* 0x000000ffff097224 */ /* 0x000fd400078e0a00 */
.L_x_5:
[----:B-1----:R-:W1:Y:S01]  /*0110*/  LDCU UR6, c[0x0][0x3a8] ;  /* 0x00007500ff0677ac */ /* 0x002e620008000800 */
[----:B------:R-:W-:Y:S01]  /*0120*/  IMAD.MOV.U32 R7, RZ, RZ, RZ ;  /* 0x000000ffff077224 */ /* 0x000fe200078e00ff */
[----:B--2---:R-:W2:Y:S01]  /*0130*/  LDCU UR5, c[0x0][0x39c] ;  /* 0x00007380ff0577ac */ /* 0x004ea20008000800 */
[----:B---3--:R-:W3:Y:S01]  /*0140*/  LDCU UR7, c[0x0][0x3a4] ;  /* 0x00007480ff0777ac */ /* 0x008ee20008000800 */
[----:B-1----:R-:W-:Y:S02]  /*0150*/  UISETP.GE.U32.AND UP1, UPT, UR6, 0x10, UPT ;  /* 0x000000100600788c */ /* 0x002fe4000bf26070 */
[----:B--2---:R-:W-:Y:S02]  /*0160*/  UIMAD UR8, UR4, UR5, URZ ;  /* 0x00000005040872a4 */ /* 0x004fe4000f8e02ff */
[----:B------:R-:W-:-:S04]  /*0170*/  UIADD3 UR4, UPT, UPT, UR4, 0x1, URZ ;  /* 0x0000000104047890 */ /* 0x000fc8000fffe0ff */
[----:B---3--:R-:W-:Y:S01]  /*0180*/  UISETP.NE.AND UP0, UPT, UR4, UR7, UPT ;  /* 0x000000070400728c */ /* 0x008fe2000bf05270 */
[----:B----4-:R-:W-:Y:S10]  /*0190*/  BRA.U !UP1, `(.L_x_0) ;  /* 0x0000000109807547 */ /* 0x010ff4000b800000 */
[----:B------:R-:W1:Y:S01]  /*01a0*/  LDCU.64 UR6, c[0x0][0x388] ;  /* 0x00007100ff0677ac */ /* 0x000e620008000a00 */
[----:B------:R-:W-:Y:S01]  /*01b0*/  MOV R4, R9 ;  /* 0x0000000900047202 */ /* 0x000fe20000000f00 */
[----:B------:R-:W-:Y:S01]  /*01c0*/  IMAD.MOV.U32 R7, RZ, RZ, 0x1 ;  /* 0x00000001ff077424 */ /* 0x000fe200078e00ff */
[----:B------:R-:W-:Y:S02]  /*01d0*/  USHF.R.S32.HI UR5, URZ, 0x1f, UR8 ;  /* 0x0000001fff057899 */ /* 0x000fe40008011408 */
[----:B-1----:R-:W-:-:S04]  /*01e0*/  UIADD3 UR6, UP1, UP2, UR8, 0x20, UR6 ;  /* 0x0000002008067890 */ /* 0x002fc8000fa3e006 */
[----:B------:R-:W-:Y:S02]  /*01f0*/  UIADD3.X UR5, UPT, UPT, UR5, UR7, URZ, UP1, UP2 ;  /* 0x0000000705057290 */ /* 0x000fe40008fe44ff */
[----:B------:R-:W-:-:S04]  /*0200*/  IMAD.U32 R5, RZ, RZ, UR6 ;  /* 0x00000006ff057e24 */ /* 0x000fc8000f8e00ff */
[----:B------:R-:W-:-:S07]  /*0210*/  IMAD.U32 R8, RZ, RZ, UR5 ;  /* 0x00000005ff087e24 */ /* 0x000fce000f8e00ff */
.L_x_1:
[----:B------:R-:W-:Y:S01]  /*0220*/  VIADD R4, R4, 0x10 ;  /* 0x0000001004047836 */ /* 0x000fe20000000000 */
[----:B-1----:R-:W-:Y:S01]  /*0230*/  MOV R2, R5 ;  /* 0x0000000500027202 */ /* 0x002fe20000000f00 */
[----:B------:R-:W-:-:S03]  /*0240*/  IMAD.MOV.U32 R3, RZ, RZ, R8 ;  /* 0x000000ffff037224 */ /* 0x000fc600078e0008 */
[----:B------:R-:W-:Y:S02]  /*0250*/  ISETP.NE.AND P2, PT, R4, RZ, PT ;  /* 0x000000ff0400720c */ /* 0x000fe40003f45270 */
[----:B------:R-:W-:Y:S01]  /*0260*/  IADD3 R5, P3, PT, R2, 0x40, RZ ;  /* 0x0000004002057810 */ /* 0x000fe20007f7e0ff */
[----:B0-----:R1:W-:Y:S04]  /*0270*/  STG.E desc[UR10][R2.64+-0x20], R7 ;  /* 0xffffe00702007986 */ /* 0x0013e8000c10190a */
[----:B------:R1:W-:Y:S01]  /*0280*/  STG.E desc[UR10][R2.64+-0x1c], R7 ;  /* 0xffffe40702007986 */ /* 0x0003e2000c10190a */
[----:B------:R-:W-:-:S03]  /*0290*/  IMAD.X R8, RZ, RZ, R3, P3 ;  /* 0x000000ffff087224 */ /* 0x000fc600018e0603 */
[----:B------:R1:W-:Y:S04]  /*02a0*/  STG.E desc[UR10][R2.64+-0x18], R7 ;  /* 0xffffe80702007986 */ /* 0x0003e8000c10190a */
        /* <DEDUP_REMOVED lines=12> */
[----:B------:R1:W-:Y:S01]  /*0370*/  STG.E desc[UR10][R2.64+0x1c], R7 ;  /* 0x00001c0702007986 */ /* 0x0003e2000c10190a */
[----:B------:R-:W-:Y:S05]  /*0380*/  @P2 BRA `(.L_x_1) ;  /* 0xfffffffc00a42947 */ /* 0x000fea000383ffff */
[----:B-1----:R-:W-:-:S07]  /*0390*/  MOV R7, R0 ;  /* 0x0000000000077202 */ /* 0x002fce0000000f00 */
.L_x_0:
[----:B------:R-:W-:-:S13]  /*03a0*/  ISETP.NE.AND P2, PT, R10, RZ, PT ;  /* 0x000000ff0a00720c */ /* 0x000fda0003f45270 */
[----:B------:R-:W-:Y:S05]  /*03b0*/  @!P2 BRA `(.L_x_2) ;  /* 0x000000000094a947 */ /* 0x000fea0003800000 */
[----:B------:R-:W1:Y:S01]  /*03c0*/  LDCU.64 UR6, c[0x0][0x388] ;  /* 0x00007100ff0677ac */ /* 0x000e620008000a00 */
[----:B------:R-:W-:Y:S01]  /*03d0*/  ISETP.NE.AND P2, PT, R12, RZ, PT ;  /* 0x000000ff0c00720c */ /* 0x000fe20003f45270 */
[----:B-1----:R-:W-:-:S04]  /*03e0*/  UIADD3 UR5, UP1, UPT, UR8, UR6, URZ ;  /* 0x0000000608057290 */ /* 0x002fc8000ff3e0ff */
[----:B------:R-:W-:Y:S02]  /*03f0*/  ULEA.HI.X.SX32 UR6, UR8, UR7, 0x1, UP1 ;  /* 0x0000000708067291 */ /* 0x000fe400088f0eff */
[----:B------:R-:W-:-:S04]  /*0400*/  IMAD.U32 R4, RZ, RZ, UR5 ;  /* 0x00000005ff047e24 */ /* 0x000fc8000f8e00ff */
[----:B------:R-:W-:Y:S01]  /*0410*/  IMAD.U32 R5, RZ, RZ, UR6 ;  /* 0x00000006ff057e24 */ /* 0x000fe2000f8e00ff */
[----:B------:R-:W-:Y:S06]  /*0420*/  @!P1 BRA `(.L_x_3) ;  /* 0x00000000002c9947 */ /* 0x000fec0003800000 */
[----:B------:R-:W-:Y:S02]  /*0430*/  HFMA2 R11, -RZ, RZ, 0, 5.9604644775390625e-08 ;  /* 0x00000001ff0b7431 */ /* 0x000fe400000001ff */
[----:B------:R-:W-:-:S04]  /*0440*/  IMAD.WIDE.U32 R2, R7, 0x4, R4 ;  /* 0x0000000407027825 */ /* 0x000fc800078e0004 */
[----:B------:R-:W-:Y:S01]  /*0450*/  VIADD R7, R7, 0x8 ;  /* 0x0000000807077836 */ /* 0x000fe20000000000 */
[----:B0-----:R1:W-:Y:S04]  /*0460*/  STG.E desc[UR10][R2.64], R11 ;  /* 0x0000000b02007986 */ /* 0x0013e8000c10190a */
[----:B------:R1:W-:Y:S04]  /*0470*/  STG.E desc[UR10][R2.64+0x4], R11 ;  /* 0x0000040b02007986 */ /* 0x0003e8000c10190a */
[----:B------:R1:W-:Y:S04]  /*0480*/  STG.E desc[UR10][R2.64+0x8], R11 ;  /* 0x0000080b02007986 */ /* 0x0003e8000c10190a */
[----:B------:R1:W-:Y:S04]  /*0490*/  STG.E desc[UR10][R2.64+0xc], R11 ;  /* 0x00000c0b02007986 */ /* 0x0003e8000c10190a */
[----:B------:R1:W-:Y:S04]  /*04a0*/  STG.E desc[UR10][R2.64+0x10], R11 ;  /* 0x0000100b02007986 */ /* 0x0003e8000c10190a */
[----:B------:R1:W-:Y:S04]  /*04b0*/  STG.E desc[UR10][R2.64+0x14], R11 ;  /* 0x0000140b02007986 */ /* 0x0003e8000c10190a */
[----:B------:R1:W-:Y:S04]  /*04c0*/  STG.E desc[UR10][R2.64+0x18], R11 ;  /* 0x0000180b02007986 */ /* 0x0003e8000c10190a */
[----:B------:R1:W-:Y:S02]  /*04d0*/  STG.E desc[UR10][R2.64+0x1c], R11 ;  /* 0x00001c0b02007986 */ /* 0x0003e4000c10190a */
.L_x_3:
[----:B------:R-:W-:Y:S05]  /*04e0*/  @!P2 BRA `(.L_x_2) ;  /* 0x000000000048a947 */ /* 0x000fea0003800000 */
[----:B------:R-:W-:Y:S01]  /*04f0*/  ISETP.NE.AND P2, PT, R6, RZ, PT ;  /* 0x000000ff0600720c */ /* 0x000fe20003f45270 */
[----:B------:R-:W-:-:S12]  /*0500*/  @!P0 BRA `(.L_x_4) ;  /* 0x00000000001c8947 */ /* 0x000fd80003800000 */
[----:B-1----:R-:W-:Y:S02]  /*0510*/  IMAD.MOV.U32 R11, RZ, RZ, 0x1 ;  /* 0x00000001ff0b7424 */ /* 0x002fe400078e00ff */
[C---:B------:R-:W-:Y:S01]  /*0520*/  IMAD.WIDE.U32 R2, R7.reuse, 0x4, R4 ;  /* 0x0000000407027825 */ /* 0x040fe200078e0004 */
[----:B------:R-:W-:-:S04]  /*0530*/  IADD3 R7, PT, PT, R7, 0x4, RZ ;  /* 0x0000000407077810 */ /* 0x000fc80007ffe0ff */
[----:B0-----:R2:W-:Y:S04]  /*0540*/  STG.E desc[UR10][R2.64], R11 ;  /* 0x0000000b02007986 */ /* 0x0015e8000c10190a */
[----:B------:R2:W-:Y:S04]  /*0550*/  STG.E desc[UR10][R2.64+0x4], R11 ;  /* 0x0000040b02007986 */ /* 0x0005e8000c10190a */
[----:B------:R2:W-:Y:S04]  /*0560*/  STG.E desc[UR10][R2.64+0x8], R11 ;  /* 0x0000080b02007986 */ /* 0x0005e8000c10190a */
[----:B------:R2:W-:Y:S02]  /*0570*/  STG.E desc[UR10][R2.64+0xc], R11 ;  /* 0x00000c0b02007986 */ /* 0x0005e4000c10190a */
.L_x_4:
[----:B------:R-:W-:Y:S05]  /*0580*/  @!P2 BRA `(.L_x_2) ;  /* 0x000000000020a947 */ /* 0x000fea0003800000 */
[----:B------:R-:W-:Y:S01]  /*0590*/  ISETP.NE.AND P2, PT, R6, 0x1, PT ;  /* 0x000000010600780c */ /* 0x000fe20003f45270 */
[----:B------:R-:W-:-:S04]  /*05a0*/  IMAD.WIDE.U32 R4, R7, 0x4, R4 ;  /* 0x0000000407047825 */ /* 0x000fc800078e0004 */
[----:B-12---:R-:W-:-:S05]  /*05b0*/  IMAD.MOV.U32 R3, RZ, RZ, 0x1 ;  /* 0x00000001ff037424 */ /* 0x006fca00078e00ff */
[----:B0-----:R3:W-:Y:S03]  /*05c0*/  STG.E desc[UR10][R4.64], R3 ;  /* 0x0000000304007986 */ /* 0x0017e6000c10190a */
[----:B------:R-:W-:Y:S05]  /*05d0*/  @!P2 BRA `(.L_x_2) ;  /* 0x00000000000ca947 */ /* 0x000fea0003800000 */
[----:B------:R-:W-:Y:S01]  /*05e0*/  ISETP.NE.AND P2, PT, R6, 0x2, PT ;  /* 0x000000020600780c */ /* 0x000fe20003f45270 */
[----:B------:R4:W-:-:S12]  /*05f0*/  STG.E desc[UR10][R4.64+0x4], R3 ;  /* 0x0000040304007986 */ /* 0x0009d8000c10190a */
[----:B------:R4:W-:Y:S02]  /*0600*/  @P2 STG.E desc[UR10][R4.64+0x8], R3 ;  /* 0x0000080304002986 */ /* 0x0009e4000c10190a */
.L_x_2:
[----:B------:R-:W-:Y:S05]  /*0610*/  BRA.U UP0, `(.L_x_5) ;  /* 0xfffffff900bc7547 */ /* 0x000fea000b83ffff */
[----:B0-----:R-:W-:Y:S05]  /*0620*/  EXIT ;  /* 0x000000000000794d */ /* 0x001fea0003800000 */
.L_x_6:
[----:B------:R-:W-:-:S00]  /*0630*/  BRA `(.L_x_6) ;  /* 0xfffffffc00fc7947 */ /* 0x000fc0000383ffff */
[----:B------:R-:W-:-:S00]  /*0640*/  NOP ;  /* 0x0000000000007918 */ /* 0x000fc00000000000 */
        /* <DEDUP_REMOVED lines=11> */
.L_x_7:


//--------------------- .nv.shared.reserved.0     --------------------------
	.section	.nv.shared.reserved.0,"aw",@nobits
	.weak		__nv_reservedSMEM_offset_0_alias
	.size		__nv_reservedSMEM_offset_0_alias, 0, 64
	.other		__nv_reservedSMEM_offset_0_alias,@"STO_CUDA_RESERVED_SHARED STV_DEFAULT"
__nv_reservedSMEM_offset_0_alias:
	.zero		0
	.zero		64


//--------------------- .nv.constant0._Z6kernelPiS_Pdiiiii --------------------------
	.section	.nv.constant0._Z6kernelPiS_Pdiiiii,"a",@progbits
	.sectionflags	@""
	.align	4
.nv.constant0._Z6kernelPiS_Pdiiiii:
	.zero		940


//--------------------- SYMBOLS --------------------------

	.type		.nv.reservedSmem.offset0,@object
	.size		.nv.reservedSmem.offset0,0x4
